//
// Generated by NVIDIA NVVM Compiler
//
// Compiler Build ID: CL-36424714
// Cuda compilation tools, release 13.0, V13.0.88
// Based on NVVM 20.0.0
//

.version 9.0
.target sm_100
.address_size 64

	// .globl	_Z4axpyPdS_di

.visible .entry _Z4axpyPdS_di(
	.param .u64 .ptr .align 1 _Z4axpyPdS_di_param_0,
	.param .u64 .ptr .align 1 _Z4axpyPdS_di_param_1,
	.param .f64 _Z4axpyPdS_di_param_2,
	.param .u32 _Z4axpyPdS_di_param_3
)
{
	.reg .pred 	%p<2>;
	.reg .b32 	%r<6>;
	.reg .b64 	%rd<8>;
	.reg .b64 	%fd<5>;

	ld.param.u64 	%rd1, [_Z4axpyPdS_di_param_0];
	ld.param.u64 	%rd2, [_Z4axpyPdS_di_param_1];
	ld.param.f64 	%fd1, [_Z4axpyPdS_di_param_2];
	ld.param.u32 	%r2, [_Z4axpyPdS_di_param_3];
	mov.u32 	%r3, %ctaid.x;
	mov.u32 	%r4, %ntid.x;
	mov.u32 	%r5, %tid.x;
	mad.lo.s32 	%r1, %r3, %r4, %r5;
	setp.ge.s32 	%p1, %r1, %r2;
	@%p1 bra 	$L__BB0_2;
	cvta.to.global.u64 	%rd3, %rd1;
	cvta.to.global.u64 	%rd4, %rd2;
	mul.wide.s32 	%rd5, %r1, 8;
	add.s64 	%rd6, %rd3, %rd5;
	ld.global.f64 	%fd2, [%rd6];
	add.s64 	%rd7, %rd4, %rd5;
	ld.global.f64 	%fd3, [%rd7];
	fma.rn.f64 	%fd4, %fd1, %fd2, %fd3;
	st.global.f64 	[%rd7], %fd4;
$L__BB0_2:
	ret;

}


// ===== COMPILED SASS (sm_100) =====

	.target	sm_100

	.elftype	@"ET_EXEC"


//--------------------- .note.nv.tkinfo           --------------------------
	.section	.note.nv.tkinfo,"",@"SHT_NOTE"
	.sectionflags	@"SHF_NOTE_NV_TKINFO"
	.tkinfo
        /*0018*/ 	.word	0x00000002
        /*0030*/ 	.string	""
        /*0030*/ 	.string	"ptxas"
        /*0030*/ 	.string	"Cuda compilation tools, release 13.0, V13.0.88"
        /*0030*/ 	.string	"Build cuda_13.0.r13.0/compiler.36424714_0"
        /*0030*/ 	.string	"-arch sm_100 -m 64 "



//--------------------- .note.nv.cuinfo           --------------------------
	.section	.note.nv.cuinfo,"",@"SHT_NOTE"
	.sectionflags	@"SHF_NOTE_NV_CUINFO"
        /*0018*/ 	.short	0x0002
        /*001a*/ 	.short	0x0064
        /*001c*/ 	.short	0x0082
	.zero		2


//--------------------- .nv.info                  --------------------------
	.section	.nv.info,"",@"SHT_CUDA_INFO"
	.align	4


	//----- nvinfo : EIATTR_REGCOUNT
	.align		4
        /*0000*/ 	.byte	0x04, 0x2f
        /*0002*/ 	.short	(.L_1 - .L_0)
	.align		4
.L_0:
        /*0004*/ 	.word	index@(_Z4axpyPdS_di)
        /*0008*/ 	.word	0x0000000a


	//----- nvinfo : EIATTR_FRAME_SIZE
	.align		4
.L_1:
        /*000c*/ 	.byte	0x04, 0x11
        /*000e*/ 	.short	(.L_3 - .L_2)
	.align		4
.L_2:
        /*0010*/ 	.word	index@(_Z4axpyPdS_di)
        /*0014*/ 	.word	0x00000000


	//----- nvinfo : EIATTR_MIN_STACK_SIZE
	.align		4
.L_3:
        /*0018*/ 	.byte	0x04, 0x12
        /*001a*/ 	.short	(.L_5 - .L_4)
	.align		4
.L_4:
        /*001c*/ 	.word	index@(_Z4axpyPdS_di)
        /*0020*/ 	.word	0x00000000
.L_5:


//--------------------- .nv.compat                --------------------------
	.section	.nv.compat,"",@"SHT_CUDA_COMPAT_INFO"
	.align	4
        /*0000*/ 	.byte	0x02, 0x09, 0x00, 0x00, 0x02, 0x02, 0x01, 0x00, 0x02, 0x05, 0x05, 0x00, 0x03, 0x07, 0x01, 0x01
        /*0010*/ 	.byte	0x02, 0x03, 0x00, 0x00, 0x02, 0x06, 0x01, 0x00, 0x04, 0x0b, 0x08, 0x00, 0x01, 0x00, 0x00, 0x00
        /*0020*/ 	.byte	0x00, 0x00, 0x00, 0x00


//--------------------- .nv.info._Z4axpyPdS_di    --------------------------
	.section	.nv.info._Z4axpyPdS_di,"",@"SHT_CUDA_INFO"
	.sectionflags	@""
	.align	4


	//----- nvinfo : EIATTR_CUDA_API_VERSION
	.align		4
        /*0000*/ 	.byte	0x04, 0x37
        /*0002*/ 	.short	(.L_7 - .L_6)
.L_6:
        /*0004*/ 	.word	0x00000082


	//----- nvinfo : EIATTR_KPARAM_INFO
	.align		4
.L_7:
        /*0008*/ 	.byte	0x04, 0x17
        /*000a*/ 	.short	(.L_9 - .L_8)
.L_8:
        /*000c*/ 	.word	0x00000000
        /*0010*/ 	.short	0x0003
        /*0012*/ 	.short	0x0018
        /*0014*/ 	.byte	0x00, 0xf0, 0x11, 0x00


	//----- nvinfo : EIATTR_KPARAM_INFO
	.align		4
.L_9:
        /*0018*/ 	.byte	0x04, 0x17
        /*001a*/ 	.short	(.L_11 - .L_10)
.L_10:
        /*001c*/ 	.word	0x00000000
        /*0020*/ 	.short	0x0002
        /*0022*/ 	.short	0x0010
        /*0024*/ 	.byte	0x00, 0xf0, 0x21, 0x00


	//----- nvinfo : EIATTR_KPARAM_INFO
	.align		4
.L_11:
        /*0028*/ 	.byte	0x04, 0x17
        /*002a*/ 	.short	(.L_13 - .L_12)
.L_12:
        /*002c*/ 	.word	0x00000000
        /*0030*/ 	.short	0x0001
        /*0032*/ 	.short	0x0008
        /*0034*/ 	.byte	0x00, 0xf5, 0x21, 0x00


	//----- nvinfo : EIATTR_KPARAM_INFO
	.align		4
.L_13:
        /*0038*/ 	.byte	0x04, 0x17
        /*003a*/ 	.short	(.L_15 - .L_14)
.L_14:
        /*003c*/ 	.word	0x00000000
        /*0040*/ 	.short	0x0000
        /*0042*/ 	.short	0x0000
        /*0044*/ 	.byte	0x00, 0xf5, 0x21, 0x00


	//----- nvinfo : EIATTR_SPARSE_MMA_MASK
	.align		4
.L_15:
        /*0048*/ 	.byte	0x03, 0x50
        /*004a*/ 	.short	0x0000


	//----- nvinfo : EIATTR_MAXREG_COUNT
	.align		4
        /*004c*/ 	.byte	0x03, 0x1b
        /*004e*/ 	.short	0x00ff


	//----- nvinfo : EIATTR_MERCURY_ISA_VERSION
	.align		4
        /*0050*/ 	.byte	0x03, 0x5f
        /*0052*/ 	.short	0x0101


	//----- nvinfo : EIATTR_VRC_CTA_INIT_COUNT
	.align		4
        /*0054*/ 	.byte	0x02, 0x4a
	.zero		1
	.zero		1


	//----- nvinfo : EIATTR_EXIT_INSTR_OFFSETS
	.align		4
        /*0058*/ 	.byte	0x04, 0x1c
        /*005a*/ 	.short	(.L_17 - .L_16)


	//   ....[0]....
.L_16:
        /*005c*/ 	.word	0x00000070


	//   ....[1]....
        /*0060*/ 	.word	0x00000120


	//----- nvinfo : EIATTR_CBANK_PARAM_SIZE
	.align		4
.L_17:
        /*0064*/ 	.byte	0x03, 0x19
        /*0066*/ 	.short	0x001c


	//----- nvinfo : EIATTR_PARAM_CBANK
	.align		4
        /*0068*/ 	.byte	0x04, 0x0a
        /*006a*/ 	.short	(.L_19 - .L_18)
	.align		4
.L_18:
        /*006c*/ 	.word	index@(.nv.constant0._Z4axpyPdS_di)
        /*0070*/ 	.short	0x0380
        /*0072*/ 	.short	0x001c


	//----- nvinfo : EIATTR_SW_WAR
	.align		4
.L_19:
        /*0074*/ 	.byte	0x04, 0x36
        /*0076*/ 	.short	(.L_21 - .L_20)
.L_20:
        /*0078*/ 	.word	0x00000008
.L_21:


//--------------------- .nv.callgraph             --------------------------
	.section	.nv.callgraph,"",@"SHT_CUDA_CALLGRAPH"
	.align	4
	.sectionentsize	8
	.align		4
        /*0000*/ 	.word	0x00000000
	.align		4
        /*0004*/ 	.word	0xffffffff
	.align		4
        /*0008*/ 	.word	0x00000000
	.align		4
        /*000c*/ 	.word	0xfffffffe
	.align		4
        /*0010*/ 	.word	0x00000000
	.align		4
        /*0014*/ 	.word	0xfffffffd
	.align		4
        /*0018*/ 	.word	0x00000000
	.align		4
        /*001c*/ 	.word	0xfffffffc


//--------------------- .text._Z4axpyPdS_di       --------------------------
	.section	.text._Z4axpyPdS_di,"ax",@progbits
	.align	128
        .global         _Z4axpyPdS_di
        .type           _Z4axpyPdS_di,@function
        .size           _Z4axpyPdS_di,(.L_x_1 - _Z4axpyPdS_di)
        .other          _Z4axpyPdS_di,@"STO_CUDA_ENTRY STV_DEFAULT"
_Z4axpyPdS_di:
.text._Z4axpyPdS_di:
[----:B------:R-:W-:Y:S01]  /*0000*/  LDC R1, c[0x0][0x37c] ;  /* 0x0000df00ff017b82 */ /* 0x000fe20000000800 */
[----:B------:R-:W0:Y:S07]  /*0010*/  S2R R0, SR_TID.X ;  /* 0x0000000000007919 */ /* 0x000e2e0000002100 */
[----:B------:R-:W0:Y:S01]  /*0020*/  S2UR UR4, SR_CTAID.X ;  /* 0x00000000000479c3 */ /* 0x000e220000002500 */
[----:B------:R-:W1:Y:S07]  /*0030*/  LDCU UR5, c[0x0][0x398] ;  /* 0x00007300ff0577ac */ /* 0x000e6e0008000800 */
[----:B------:R-:W0:Y:S02]  /*0040*/  LDC R7, c[0x0][0x360] ;  /* 0x0000d800ff077b82 */ /* 0x000e240000000800 */
[----:B0-----:R-:W-:-:S05]  /*0050*/  IMAD R7, R7, UR4, R0 ;  /* 0x0000000407077c24 */ /* 0x001fca000f8e0200 */
[----:B-1----:R-:W-:-:S13]  /*0060*/  ISETP.GE.AND P0, PT, R7, UR5, PT ;  /* 0x0000000507007c0c */ /* 0x002fda000bf06270 */
[----:B------:R-:W-:Y:S05]  /*0070*/  @P0 EXIT ;  /* 0x000000000000094d */ /* 0x000fea0003800000 */
[----:B------:R-:W0:Y:S01]  /*0080*/  LDC.64 R2, c[0x0][0x380] ;  /* 0x0000e000ff027b82 */ /* 0x000e220000000a00 */
[----:B------:R-:W1:Y:S01]  /*0090*/  LDCU.64 UR4, c[0x0][0x358] ;  /* 0x00006b00ff0477ac */ /* 0x000e620008000a00 */
[----:B------:R-:W2:Y:S06]  /*00a0*/  LDCU.64 UR6, c[0x0][0x390] ;  /* 0x00007200ff0677ac */ /* 0x000eac0008000a00 */
[----:B------:R-:W3:Y:S01]  /*00b0*/  LDC.64 R4, c[0x0][0x388] ;  /* 0x0000e200ff047b82 */ /* 0x000ee20000000a00 */
[----:B0-----:R-:W-:-:S06]  /*00c0*/  IMAD.WIDE R2, R7, 0x8, R2 ;  /* 0x0000000807027825 */ /* 0x001fcc00078e0202 */
[----:B-1----:R-:W2:Y:S01]  /*00d0*/  LDG.E.64 R2, desc[UR4][R2.64] ;  /* 0x0000000402027981 */ /* 0x002ea2000c1e1b00 */
[----:B---3--:R-:W-:-:S05]  /*00e0*/  IMAD.WIDE R4, R7, 0x8, R4 ;  /* 0x0000000807047825 */ /* 0x008fca00078e0204 */
[----:B------:R-:W2:Y:S02]  /*00f0*/  LDG.E.64 R6, desc[UR4][R4.64] ;  /* 0x0000000404067981 */ /* 0x000ea4000c1e1b00 */
[----:B--2---:R-:W-:-:S07]  /*0100*/  DFMA R6, R2, UR6, R6 ;  /* 0x0000000602067c2b */ /* 0x004fce0008000006 */
[----:B------:R-:W-:Y:S01]  /*0110*/  STG.E.64 desc[UR4][R4.64], R6 ;  /* 0x0000000604007986 */ /* 0x000fe2000c101b04 */
[----:B------:R-:W-:Y:S05]  /*0120*/  EXIT ;  /* 0x000000000000794d */ /* 0x000fea0003800000 */
.L_x_0:
[----:B------:R-:W-:-:S00]  /*0130*/  BRA `(.L_x_0) ;  /* 0xfffffffc00fc7947 */ /* 0x000fc0000383ffff */
[----:B------:R-:W-:-:S00]  /*0140*/  NOP ;  /* 0x0000000000007918 */ /* 0x000fc00000000000 */
        /* <DEDUP_REMOVED lines=11> */
.L_x_1:


//--------------------- .nv.shared.reserved.0     --------------------------
	.section	.nv.shared.reserved.0,"aw",@nobits
	.weak		__nv_reservedSMEM_offset_0_alias
	.size		__nv_reservedSMEM_offset_0_alias, 0, 64
	.other		__nv_reservedSMEM_offset_0_alias,@"STO_CUDA_RESERVED_SHARED STV_DEFAULT"
__nv_reservedSMEM_offset_0_alias:
	.zero		0
	.zero		64


//--------------------- .nv.constant0._Z4axpyPdS_di --------------------------
	.section	.nv.constant0._Z4axpyPdS_di,"a",@progbits
	.sectionflags	@""
	.align	4
.nv.constant0._Z4axpyPdS_di:
	.zero		924


//--------------------- SYMBOLS --------------------------

	.type		.nv.reservedSmem.offset0,@object
	.size		.nv.reservedSmem.offset0,0x4
